//
// Generated by NVIDIA NVVM Compiler
//
// Compiler Build ID: CL-36424714
// Cuda compilation tools, release 13.0, V13.0.88
// Based on NVVM 20.0.0
//

.version 9.0
.target sm_100
.address_size 64

	// .globl	_Z14vq_gemm_kernelILm1ELm128ELm16ELm0EEvP6__halfS1_PhS1_jjjjjj
.extern .func  (.param .b32 func_retval0) vprintf
(
	.param .b64 vprintf_param_0,
	.param .b64 vprintf_param_1
)
;
.extern .shared .align 16 .b8 smem[];
.global .align 1 .b8 $str[45] = {91, 67, 111, 109, 112, 117, 116, 101, 93, 32, 107, 32, 61, 32, 37, 100, 44, 32, 67, 111, 110, 115, 117, 109, 105, 110, 103, 32, 72, 91, 37, 100, 93, 32, 97, 110, 100, 32, 68, 91, 37, 100, 93, 10};
.global .align 1 .b8 $str$1[52] = {91, 68, 101, 113, 117, 97, 110, 116, 93, 32, 107, 32, 61, 32, 37, 100, 44, 32, 67, 111, 110, 115, 117, 109, 105, 110, 103, 32, 87, 91, 37, 100, 93, 44, 32, 80, 114, 111, 100, 117, 99, 105, 110, 103, 32, 68, 91, 37, 100, 93, 10};
.global .align 1 .b8 $str$2[45] = {91, 32, 32, 32, 76, 111, 97, 100, 93, 32, 107, 32, 61, 32, 37, 100, 44, 32, 80, 114, 111, 100, 117, 99, 105, 110, 103, 32, 72, 91, 37, 100, 93, 32, 97, 110, 100, 32, 87, 91, 37, 100, 93, 10};

.visible .entry _Z14vq_gemm_kernelILm1ELm128ELm16ELm0EEvP6__halfS1_PhS1_jjjjjj(
	.param .u64 .ptr .align 1 _Z14vq_gemm_kernelILm1ELm128ELm16ELm0EEvP6__halfS1_PhS1_jjjjjj_param_0,
	.param .u64 .ptr .align 1 _Z14vq_gemm_kernelILm1ELm128ELm16ELm0EEvP6__halfS1_PhS1_jjjjjj_param_1,
	.param .u64 .ptr .align 1 _Z14vq_gemm_kernelILm1ELm128ELm16ELm0EEvP6__halfS1_PhS1_jjjjjj_param_2,
	.param .u64 .ptr .align 1 _Z14vq_gemm_kernelILm1ELm128ELm16ELm0EEvP6__halfS1_PhS1_jjjjjj_param_3,
	.param .u32 _Z14vq_gemm_kernelILm1ELm128ELm16ELm0EEvP6__halfS1_PhS1_jjjjjj_param_4,
	.param .u32 _Z14vq_gemm_kernelILm1ELm128ELm16ELm0EEvP6__halfS1_PhS1_jjjjjj_param_5,
	.param .u32 _Z14vq_gemm_kernelILm1ELm128ELm16ELm0EEvP6__halfS1_PhS1_jjjjjj_param_6,
	.param .u32 _Z14vq_gemm_kernelILm1ELm128ELm16ELm0EEvP6__halfS1_PhS1_jjjjjj_param_7,
	.param .u32 _Z14vq_gemm_kernelILm1ELm128ELm16ELm0EEvP6__halfS1_PhS1_jjjjjj_param_8,
	.param .u32 _Z14vq_gemm_kernelILm1ELm128ELm16ELm0EEvP6__halfS1_PhS1_jjjjjj_param_9
)
{
	.local .align 8 .b8 	__local_depot0[16];
	.reg .b64 	%SP;
	.reg .b64 	%SPL;
	.reg .pred 	%p<38>;
	.reg .b32 	%r<149>;
	.reg .b64 	%rd<91>;

	mov.u64 	%SPL, __local_depot0;
	cvta.local.u64 	%SP, %SPL;
	ld.param.u32 	%r38, [_Z14vq_gemm_kernelILm1ELm128ELm16ELm0EEvP6__halfS1_PhS1_jjjjjj_param_9];
	add.u64 	%rd20, %SP, 0;
	add.u64 	%rd1, %SPL, 0;
	mov.u32 	%r1, %tid.x;
	setp.gt.u32 	%p1, %r1, 13;
	@%p1 bra 	$L__BB0_2;
	shl.b32 	%r41, %r1, 3;
	mov.u32 	%r42, smem;
	add.s32 	%r39, %r42, %r41;
	mov.b32 	%r40, 256;
	// begin inline asm
	mbarrier.init.shared.b64 [%r39], %r40;
	// end inline asm
$L__BB0_2:
	barrier.sync 	0;
	setp.gt.u32 	%p2, %r1, 255;
	@%p2 bra 	$L__BB0_24;
	mov.u32 	%r101, smem;
	mov.b32 	%r110, 1;
	// begin inline asm
	mbarrier.arrive.shared::cta.b64                             %rd65,  [%r101], %r110;    // 2. 
	// end inline asm
	add.s32 	%r103, %r101, 8;
	// begin inline asm
	mbarrier.arrive.shared::cta.b64                             %rd66,  [%r103], %r110;    // 2. 
	// end inline asm
	add.s32 	%r105, %r101, 16;
	// begin inline asm
	mbarrier.arrive.shared::cta.b64                             %rd67,  [%r105], %r110;    // 2. 
	// end inline asm
	add.s32 	%r107, %r101, 80;
	// begin inline asm
	mbarrier.arrive.shared::cta.b64                             %rd68,  [%r107], %r110;    // 2. 
	// end inline asm
	add.s32 	%r109, %r101, 88;
	// begin inline asm
	mbarrier.arrive.shared::cta.b64                             %rd69,  [%r109], %r110;    // 2. 
	// end inline asm
	setp.lt.u32 	%p27, %r38, 64;
	@%p27 bra 	$L__BB0_68;
	shr.u32 	%r2, %r38, 6;
	mov.b32 	%r140, 0;
	mov.u64 	%rd76, $str;
$L__BB0_5:
	mul.hi.u32 	%r115, %r140, -1431655765;
	shr.u32 	%r116, %r115, 1;
	mul.lo.s32 	%r117, %r116, 3;
	sub.s32 	%r4, %r140, %r117;
	shl.b32 	%r118, %r4, 3;
	add.s32 	%r5, %r101, %r118;
	add.s32 	%r112, %r5, 24;
	mov.b32 	%r113, 1;
	// begin inline asm
	mbarrier.arrive.shared::cta.b64                             %rd70,  [%r112], %r113;    // 2. 
	// end inline asm
	mov.b32 	%r141, 0;
	// begin inline asm
	mov.u64 %rd71, %globaltimer;
	// end inline asm
$L__BB0_6:
	// begin inline asm
	{
	.reg .pred p;
	mbarrier.try_wait.shared.b64 p, [%r112], %rd70;
	selp.b32 %r120, 1, 0, p;
	}
	// end inline asm
	setp.ne.s32 	%p28, %r120, 0;
	@%p28 bra 	$L__BB0_13;
	setp.gt.s32 	%p35, %r141, 15;
	@%p35 bra 	$L__BB0_9;
	add.s32 	%r141, %r141, 1;
	bra.uni 	$L__BB0_6;
$L__BB0_9:
	// begin inline asm
	mov.u64 %rd86, %globaltimer;
	// end inline asm
	sub.s64 	%rd4, %rd86, %rd71;
	setp.lt.s64 	%p36, %rd4, 4000000;
	@%p36 bra 	$L__BB0_11;
	mov.b32 	%r138, 1000000;
	// begin inline asm
	nanosleep.u32 %r138;
	// end inline asm
	bra.uni 	$L__BB0_6;
$L__BB0_11:
	setp.lt.s64 	%p37, %rd4, 40000;
	@%p37 bra 	$L__BB0_6;
	shr.s64 	%rd87, %rd4, 63;
	shr.u64 	%rd88, %rd87, 62;
	add.s64 	%rd89, %rd4, %rd88;
	shr.u64 	%rd90, %rd89, 2;
	cvt.u32.u64 	%r139, %rd90;
	// begin inline asm
	nanosleep.u32 %r139;
	// end inline asm
	bra.uni 	$L__BB0_6;
$L__BB0_13:
	and.b32  	%r9, %r140, 1;
	shl.b32 	%r125, %r140, 3;
	and.b32  	%r126, %r125, 8;
	add.s32 	%r10, %r101, %r126;
	add.s32 	%r122, %r10, 96;
	mov.b32 	%r123, 1;
	// begin inline asm
	mbarrier.arrive.shared::cta.b64                             %rd73,  [%r122], %r123;    // 2. 
	// end inline asm
	mov.b32 	%r142, 0;
	// begin inline asm
	mov.u64 %rd74, %globaltimer;
	// end inline asm
$L__BB0_14:
	// begin inline asm
	{
	.reg .pred p;
	mbarrier.try_wait.shared.b64 p, [%r122], %rd73;
	selp.b32 %r128, 1, 0, p;
	}
	// end inline asm
	setp.ne.s32 	%p29, %r128, 0;
	@%p29 bra 	$L__BB0_21;
	setp.gt.s32 	%p32, %r142, 15;
	@%p32 bra 	$L__BB0_17;
	add.s32 	%r142, %r142, 1;
	bra.uni 	$L__BB0_14;
$L__BB0_17:
	// begin inline asm
	mov.u64 %rd81, %globaltimer;
	// end inline asm
	sub.s64 	%rd7, %rd81, %rd74;
	setp.lt.s64 	%p33, %rd7, 4000000;
	@%p33 bra 	$L__BB0_19;
	mov.b32 	%r136, 1000000;
	// begin inline asm
	nanosleep.u32 %r136;
	// end inline asm
	bra.uni 	$L__BB0_14;
$L__BB0_19:
	setp.lt.s64 	%p34, %rd7, 40000;
	@%p34 bra 	$L__BB0_14;
	shr.s64 	%rd82, %rd7, 63;
	shr.u64 	%rd83, %rd82, 62;
	add.s64 	%rd84, %rd7, %rd83;
	shr.u64 	%rd85, %rd84, 2;
	cvt.u32.u64 	%r137, %rd85;
	// begin inline asm
	nanosleep.u32 %r137;
	// end inline asm
	bra.uni 	$L__BB0_14;
$L__BB0_21:
	setp.ne.s32 	%p30, %r1, 0;
	@%p30 bra 	$L__BB0_23;
	st.local.v2.u32 	[%rd1], {%r140, %r4};
	st.local.u32 	[%rd1+8], %r9;
	cvta.global.u64 	%rd77, %rd76;
	{ // callseq 2, 0
	.param .b64 param0;
	st.param.b64 	[param0], %rd77;
	.param .b64 param1;
	st.param.b64 	[param1], %rd20;
	.param .b32 retval0;
	call.uni (retval0), 
	vprintf, 
	(
	param0, 
	param1
	);
	ld.param.b32 	%r130, [retval0];
	} // callseq 2
$L__BB0_23:
	mov.b32 	%r135, 1;
	// begin inline asm
	mbarrier.arrive.shared::cta.b64                             %rd79,  [%r5], %r135;    // 2. 
	// end inline asm
	add.s32 	%r134, %r10, 80;
	// begin inline asm
	mbarrier.arrive.shared::cta.b64                             %rd80,  [%r134], %r135;    // 2. 
	// end inline asm
	add.s32 	%r140, %r140, 1;
	setp.eq.s32 	%p31, %r140, %r2;
	@%p31 bra 	$L__BB0_68;
	bra.uni 	$L__BB0_5;
$L__BB0_24:
	setp.gt.u32 	%p3, %r1, 511;
	@%p3 bra 	$L__BB0_46;
	mov.u32 	%r76, smem;
	add.s32 	%r72, %r76, 48;
	mov.b32 	%r75, 1;
	// begin inline asm
	mbarrier.arrive.shared::cta.b64                             %rd42,  [%r72], %r75;    // 2. 
	// end inline asm
	add.s32 	%r74, %r76, 56;
	// begin inline asm
	mbarrier.arrive.shared::cta.b64                             %rd43,  [%r74], %r75;    // 2. 
	// end inline asm
	setp.lt.u32 	%p16, %r38, 64;
	@%p16 bra 	$L__BB0_68;
	shr.u32 	%r15, %r38, 6;
	mov.b32 	%r143, 0;
	mov.u64 	%rd50, $str$1;
$L__BB0_27:
	and.b32  	%r17, %r143, 1;
	shl.b32 	%r81, %r143, 3;
	and.b32  	%r82, %r81, 8;
	add.s32 	%r18, %r76, %r82;
	add.s32 	%r78, %r18, 64;
	mov.b32 	%r79, 1;
	// begin inline asm
	mbarrier.arrive.shared::cta.b64                             %rd44,  [%r78], %r79;    // 2. 
	// end inline asm
	mov.b32 	%r144, 0;
	// begin inline asm
	mov.u64 %rd45, %globaltimer;
	// end inline asm
$L__BB0_28:
	// begin inline asm
	{
	.reg .pred p;
	mbarrier.try_wait.shared.b64 p, [%r78], %rd44;
	selp.b32 %r84, 1, 0, p;
	}
	// end inline asm
	setp.ne.s32 	%p17, %r84, 0;
	@%p17 bra 	$L__BB0_35;
	setp.gt.s32 	%p24, %r144, 15;
	@%p24 bra 	$L__BB0_31;
	add.s32 	%r144, %r144, 1;
	bra.uni 	$L__BB0_28;
$L__BB0_31:
	// begin inline asm
	mov.u64 %rd60, %globaltimer;
	// end inline asm
	sub.s64 	%rd10, %rd60, %rd45;
	setp.lt.s64 	%p25, %rd10, 4000000;
	@%p25 bra 	$L__BB0_33;
	mov.b32 	%r99, 1000000;
	// begin inline asm
	nanosleep.u32 %r99;
	// end inline asm
	bra.uni 	$L__BB0_28;
$L__BB0_33:
	setp.lt.s64 	%p26, %rd10, 40000;
	@%p26 bra 	$L__BB0_28;
	shr.s64 	%rd61, %rd10, 63;
	shr.u64 	%rd62, %rd61, 62;
	add.s64 	%rd63, %rd10, %rd62;
	shr.u64 	%rd64, %rd63, 2;
	cvt.u32.u64 	%r100, %rd64;
	// begin inline asm
	nanosleep.u32 %r100;
	// end inline asm
	bra.uni 	$L__BB0_28;
$L__BB0_35:
	add.s32 	%r86, %r18, 80;
	mov.b32 	%r87, 1;
	// begin inline asm
	mbarrier.arrive.shared::cta.b64                             %rd47,  [%r86], %r87;    // 2. 
	// end inline asm
	mov.b32 	%r145, 0;
	// begin inline asm
	mov.u64 %rd48, %globaltimer;
	// end inline asm
$L__BB0_36:
	// begin inline asm
	{
	.reg .pred p;
	mbarrier.try_wait.shared.b64 p, [%r86], %rd47;
	selp.b32 %r89, 1, 0, p;
	}
	// end inline asm
	setp.ne.s32 	%p18, %r89, 0;
	@%p18 bra 	$L__BB0_43;
	setp.gt.s32 	%p21, %r145, 15;
	@%p21 bra 	$L__BB0_39;
	add.s32 	%r145, %r145, 1;
	bra.uni 	$L__BB0_36;
$L__BB0_39:
	// begin inline asm
	mov.u64 %rd55, %globaltimer;
	// end inline asm
	sub.s64 	%rd13, %rd55, %rd48;
	setp.lt.s64 	%p22, %rd13, 4000000;
	@%p22 bra 	$L__BB0_41;
	mov.b32 	%r97, 1000000;
	// begin inline asm
	nanosleep.u32 %r97;
	// end inline asm
	bra.uni 	$L__BB0_36;
$L__BB0_41:
	setp.lt.s64 	%p23, %rd13, 40000;
	@%p23 bra 	$L__BB0_36;
	shr.s64 	%rd56, %rd13, 63;
	shr.u64 	%rd57, %rd56, 62;
	add.s64 	%rd58, %rd13, %rd57;
	shr.u64 	%rd59, %rd58, 2;
	cvt.u32.u64 	%r98, %rd59;
	// begin inline asm
	nanosleep.u32 %r98;
	// end inline asm
	bra.uni 	$L__BB0_36;
$L__BB0_43:
	setp.ne.s32 	%p19, %r1, 256;
	@%p19 bra 	$L__BB0_45;
	st.local.v2.u32 	[%rd1], {%r143, %r17};
	st.local.u32 	[%rd1+8], %r17;
	cvta.global.u64 	%rd51, %rd50;
	{ // callseq 1, 0
	.param .b64 param0;
	st.param.b64 	[param0], %rd51;
	.param .b64 param1;
	st.param.b64 	[param1], %rd20;
	.param .b32 retval0;
	call.uni (retval0), 
	vprintf, 
	(
	param0, 
	param1
	);
	ld.param.b32 	%r91, [retval0];
	} // callseq 1
$L__BB0_45:
	add.s32 	%r93, %r18, 48;
	mov.b32 	%r96, 1;
	// begin inline asm
	mbarrier.arrive.shared::cta.b64                             %rd53,  [%r93], %r96;    // 2. 
	// end inline asm
	add.s32 	%r95, %r18, 96;
	// begin inline asm
	mbarrier.arrive.shared::cta.b64                             %rd54,  [%r95], %r96;    // 2. 
	// end inline asm
	add.s32 	%r143, %r143, 1;
	setp.eq.s32 	%p20, %r143, %r15;
	@%p20 bra 	$L__BB0_68;
	bra.uni 	$L__BB0_27;
$L__BB0_46:
	setp.gt.u32 	%p4, %r1, 767;
	@%p4 bra 	$L__BB0_68;
	setp.lt.u32 	%p5, %r38, 64;
	@%p5 bra 	$L__BB0_68;
	shr.u32 	%r26, %r38, 6;
	mov.b32 	%r146, 0;
	mov.u32 	%r51, smem;
	mov.u64 	%rd27, $str$2;
$L__BB0_49:
	mul.hi.u32 	%r47, %r146, -1431655765;
	shr.u32 	%r48, %r47, 1;
	mul.lo.s32 	%r49, %r48, 3;
	sub.s32 	%r28, %r146, %r49;
	shl.b32 	%r50, %r28, 3;
	add.s32 	%r44, %r51, %r50;
	mov.b32 	%r45, 1;
	// begin inline asm
	mbarrier.arrive.shared::cta.b64                             %rd21,  [%r44], %r45;    // 2. 
	// end inline asm
	mov.b32 	%r147, 0;
	// begin inline asm
	mov.u64 %rd22, %globaltimer;
	// end inline asm
$L__BB0_50:
	// begin inline asm
	{
	.reg .pred p;
	mbarrier.try_wait.shared.b64 p, [%r44], %rd21;
	selp.b32 %r52, 1, 0, p;
	}
	// end inline asm
	setp.ne.s32 	%p6, %r52, 0;
	@%p6 bra 	$L__BB0_57;
	setp.gt.s32 	%p13, %r147, 15;
	@%p13 bra 	$L__BB0_53;
	add.s32 	%r147, %r147, 1;
	bra.uni 	$L__BB0_50;
$L__BB0_53:
	// begin inline asm
	mov.u64 %rd37, %globaltimer;
	// end inline asm
	sub.s64 	%rd16, %rd37, %rd22;
	setp.lt.s64 	%p14, %rd16, 4000000;
	@%p14 bra 	$L__BB0_55;
	mov.b32 	%r70, 1000000;
	// begin inline asm
	nanosleep.u32 %r70;
	// end inline asm
	bra.uni 	$L__BB0_50;
$L__BB0_55:
	setp.lt.s64 	%p15, %rd16, 40000;
	@%p15 bra 	$L__BB0_50;
	shr.s64 	%rd38, %rd16, 63;
	shr.u64 	%rd39, %rd38, 62;
	add.s64 	%rd40, %rd16, %rd39;
	shr.u64 	%rd41, %rd40, 2;
	cvt.u32.u64 	%r71, %rd41;
	// begin inline asm
	nanosleep.u32 %r71;
	// end inline asm
	bra.uni 	$L__BB0_50;
$L__BB0_57:
	and.b32  	%r32, %r146, 1;
	shl.b32 	%r57, %r146, 3;
	and.b32  	%r58, %r57, 8;
	add.s32 	%r33, %r51, %r58;
	add.s32 	%r54, %r33, 48;
	mov.b32 	%r55, 1;
	// begin inline asm
	mbarrier.arrive.shared::cta.b64                             %rd24,  [%r54], %r55;    // 2. 
	// end inline asm
	mov.b32 	%r148, 0;
	// begin inline asm
	mov.u64 %rd25, %globaltimer;
	// end inline asm
$L__BB0_58:
	// begin inline asm
	{
	.reg .pred p;
	mbarrier.try_wait.shared.b64 p, [%r54], %rd24;
	selp.b32 %r60, 1, 0, p;
	}
	// end inline asm
	setp.ne.s32 	%p7, %r60, 0;
	@%p7 bra 	$L__BB0_65;
	setp.gt.s32 	%p10, %r148, 15;
	@%p10 bra 	$L__BB0_61;
	add.s32 	%r148, %r148, 1;
	bra.uni 	$L__BB0_58;
$L__BB0_61:
	// begin inline asm
	mov.u64 %rd32, %globaltimer;
	// end inline asm
	sub.s64 	%rd19, %rd32, %rd25;
	setp.lt.s64 	%p11, %rd19, 4000000;
	@%p11 bra 	$L__BB0_63;
	mov.b32 	%r68, 1000000;
	// begin inline asm
	nanosleep.u32 %r68;
	// end inline asm
	bra.uni 	$L__BB0_58;
$L__BB0_63:
	setp.lt.s64 	%p12, %rd19, 40000;
	@%p12 bra 	$L__BB0_58;
	shr.s64 	%rd33, %rd19, 63;
	shr.u64 	%rd34, %rd33, 62;
	add.s64 	%rd35, %rd19, %rd34;
	shr.u64 	%rd36, %rd35, 2;
	cvt.u32.u64 	%r69, %rd36;
	// begin inline asm
	nanosleep.u32 %r69;
	// end inline asm
	bra.uni 	$L__BB0_58;
$L__BB0_65:
	setp.ne.s32 	%p8, %r1, 512;
	@%p8 bra 	$L__BB0_67;
	st.local.v2.u32 	[%rd1], {%r146, %r28};
	st.local.u32 	[%rd1+8], %r32;
	cvta.global.u64 	%rd28, %rd27;
	{ // callseq 0, 0
	.param .b64 param0;
	st.param.b64 	[param0], %rd28;
	.param .b64 param1;
	st.param.b64 	[param1], %rd20;
	.param .b32 retval0;
	call.uni (retval0), 
	vprintf, 
	(
	param0, 
	param1
	);
	ld.param.b32 	%r62, [retval0];
	} // callseq 0
$L__BB0_67:
	add.s32 	%r64, %r44, 24;
	mov.b32 	%r67, 1;
	// begin inline asm
	mbarrier.arrive.shared::cta.b64                             %rd30,  [%r64], %r67;    // 2. 
	// end inline asm
	add.s32 	%r66, %r33, 64;
	// begin inline asm
	mbarrier.arrive.shared::cta.b64                             %rd31,  [%r66], %r67;    // 2. 
	// end inline asm
	add.s32 	%r146, %r146, 1;
	setp.ne.s32 	%p9, %r146, %r26;
	@%p9 bra 	$L__BB0_49;
$L__BB0_68:
	ret;

}


// ===== COMPILED SASS (sm_100) =====

	.target	sm_100

	.elftype	@"ET_EXEC"


//--------------------- .note.nv.tkinfo           --------------------------
	.section	.note.nv.tkinfo,"",@"SHT_NOTE"
	.sectionflags	@"SHF_NOTE_NV_TKINFO"
	.tkinfo
        /*0018*/ 	.word	0x00000002
        /*0030*/ 	.string	""
        /*0030*/ 	.string	"ptxas"
        /*0030*/ 	.string	"Cuda compilation tools, release 13.0, V13.0.88"
        /*0030*/ 	.string	"Build cuda_13.0.r13.0/compiler.36424714_0"
        /*0030*/ 	.string	"-arch sm_100 -m 64 "



//--------------------- .note.nv.cuinfo           --------------------------
	.section	.note.nv.cuinfo,"",@"SHT_NOTE"
	.sectionflags	@"SHF_NOTE_NV_CUINFO"
        /*0018*/ 	.short	0x0002
        /*001a*/ 	.short	0x0064
        /*001c*/ 	.short	0x0082
	.zero		2


//--------------------- .nv.info                  --------------------------
	.section	.nv.info,"",@"SHT_CUDA_INFO"
	.align	4


	//----- nvinfo : EIATTR_REGCOUNT
	.align		4
        /*0000*/ 	.byte	0x04, 0x2f
        /*0002*/ 	.short	(.L_4 - .L_3)
	.align		4
.L_3:
        /*0004*/ 	.word	index@(_Z14vq_gemm_kernelILm1ELm128ELm16ELm0EEvP6__halfS1_PhS1_jjjjjj)
        /*0008*/ 	.word	0x0000001c


	//----- nvinfo : EIATTR_FRAME_SIZE
	.align		4
.L_4:
        /*000c*/ 	.byte	0x04, 0x11
        /*000e*/ 	.short	(.L_6 - .L_5)
	.align		4
.L_5:
        /*0010*/ 	.word	index@(_Z14vq_gemm_kernelILm1ELm128ELm16ELm0EEvP6__halfS1_PhS1_jjjjjj)
        /*0014*/ 	.word	0x00000010


	//----- nvinfo : EIATTR_MIN_STACK_SIZE
	.align		4
.L_6:
        /*0018*/ 	.byte	0x04, 0x12
        /*001a*/ 	.short	(.L_8 - .L_7)
	.align		4
.L_7:
        /*001c*/ 	.word	index@(_Z14vq_gemm_kernelILm1ELm128ELm16ELm0EEvP6__halfS1_PhS1_jjjjjj)
        /*0020*/ 	.word	0x00000010
.L_8:


//--------------------- .nv.compat                --------------------------
	.section	.nv.compat,"",@"SHT_CUDA_COMPAT_INFO"
	.align	4
        /*0000*/ 	.byte	0x02, 0x09, 0x00, 0x00, 0x02, 0x02, 0x01, 0x00, 0x02, 0x05, 0x05, 0x00, 0x03, 0x07, 0x01, 0x01
        /*0010*/ 	.byte	0x02, 0x03, 0x00, 0x00, 0x02, 0x06, 0x01, 0x00, 0x04, 0x0b, 0x08, 0x00, 0x09, 0x00, 0x00, 0x00
        /*0020*/ 	.byte	0x00, 0x00, 0x00, 0x00


//--------------------- .nv.info._Z14vq_gemm_kernelILm1ELm128ELm16ELm0EEvP6__halfS1_PhS1_jjjjjj --------------------------
	.section	.nv.info._Z14vq_gemm_kernelILm1ELm128ELm16ELm0EEvP6__halfS1_PhS1_jjjjjj,"",@"SHT_CUDA_INFO"
	.sectionflags	@""
	.align	4


	//----- nvinfo : EIATTR_CUDA_API_VERSION
	.align		4
        /*0000*/ 	.byte	0x04, 0x37
        /*0002*/ 	.short	(.L_10 - .L_9)
.L_9:
        /*0004*/ 	.word	0x00000082


	//----- nvinfo : EIATTR_KPARAM_INFO
	.align		4
.L_10:
        /*0008*/ 	.byte	0x04, 0x17
        /*000a*/ 	.short	(.L_12 - .L_11)
.L_11:
        /*000c*/ 	.word	0x00000000
        /*0010*/ 	.short	0x0009
        /*0012*/ 	.short	0x0034
        /*0014*/ 	.byte	0x00, 0xf0, 0x11, 0x00


	//----- nvinfo : EIATTR_KPARAM_INFO
	.align		4
.L_12:
        /*0018*/ 	.byte	0x04, 0x17
        /*001a*/ 	.short	(.L_14 - .L_13)
.L_13:
        /*001c*/ 	.word	0x00000000
        /*0020*/ 	.short	0x0008
        /*0022*/ 	.short	0x0030
        /*0024*/ 	.byte	0x00, 0xf0, 0x11, 0x00


	//----- nvinfo : EIATTR_KPARAM_INFO
	.align		4
.L_14:
        /*0028*/ 	.byte	0x04, 0x17
        /*002a*/ 	.short	(.L_16 - .L_15)
.L_15:
        /*002c*/ 	.word	0x00000000
        /*0030*/ 	.short	0x0007
        /*0032*/ 	.short	0x002c
        /*0034*/ 	.byte	0x00, 0xf0, 0x11, 0x00


	//----- nvinfo : EIATTR_KPARAM_INFO
	.align		4
.L_16:
        /*0038*/ 	.byte	0x04, 0x17
        /*003a*/ 	.short	(.L_18 - .L_17)
.L_17:
        /*003c*/ 	.word	0x00000000
        /*0040*/ 	.short	0x0006
        /*0042*/ 	.short	0x0028
        /*0044*/ 	.byte	0x00, 0xf0, 0x11, 0x00


	//----- nvinfo : EIATTR_KPARAM_INFO
	.align		4
.L_18:
        /*0048*/ 	.byte	0x04, 0x17
        /*004a*/ 	.short	(.L_20 - .L_19)
.L_19:
        /*004c*/ 	.word	0x00000000
        /*0050*/ 	.short	0x0005
        /*0052*/ 	.short	0x0024
        /*0054*/ 	.byte	0x00, 0xf0, 0x11, 0x00


	//----- nvinfo : EIATTR_KPARAM_INFO
	.align		4
.L_20:
        /*0058*/ 	.byte	0x04, 0x17
        /*005a*/ 	.short	(.L_22 - .L_21)
.L_21:
        /*005c*/ 	.word	0x00000000
        /*0060*/ 	.short	0x0004
        /*0062*/ 	.short	0x0020
        /*0064*/ 	.byte	0x00, 0xf0, 0x11, 0x00


	//----- nvinfo : EIATTR_KPARAM_INFO
	.align		4
.L_22:
        /*0068*/ 	.byte	0x04, 0x17
        /*006a*/ 	.short	(.L_24 - .L_23)
.L_23:
        /*006c*/ 	.word	0x00000000
        /*0070*/ 	.short	0x0003
        /*0072*/ 	.short	0x0018
        /*0074*/ 	.byte	0x00, 0xf5, 0x21, 0x00


	//----- nvinfo : EIATTR_KPARAM_INFO
	.align		4
.L_24:
        /*0078*/ 	.byte	0x04, 0x17
        /*007a*/ 	.short	(.L_26 - .L_25)
.L_25:
        /*007c*/ 	.word	0x00000000
        /*0080*/ 	.short	0x0002
        /*0082*/ 	.short	0x0010
        /*0084*/ 	.byte	0x00, 0xf5, 0x21, 0x00


	//----- nvinfo : EIATTR_KPARAM_INFO
	.align		4
.L_26:
        /*0088*/ 	.byte	0x04, 0x17
        /*008a*/ 	.short	(.L_28 - .L_27)
.L_27:
        /*008c*/ 	.word	0x00000000
        /*0090*/ 	.short	0x0001
        /*0092*/ 	.short	0x0008
        /*0094*/ 	.byte	0x00, 0xf5, 0x21, 0x00


	//----- nvinfo : EIATTR_KPARAM_INFO
	.align		4
.L_28:
        /*0098*/ 	.byte	0x04, 0x17
        /*009a*/ 	.short	(.L_30 - .L_29)
.L_29:
        /*009c*/ 	.word	0x00000000
        /*00a0*/ 	.short	0x0000
        /*00a2*/ 	.short	0x0000
        /*00a4*/ 	.byte	0x00, 0xf5, 0x21, 0x00


	//----- nvinfo : EIATTR_SPARSE_MMA_MASK
	.align		4
.L_30:
        /*00a8*/ 	.byte	0x03, 0x50
        /*00aa*/ 	.short	0x0000


	//----- nvinfo : EIATTR_MAXREG_COUNT
	.align		4
        /*00ac*/ 	.byte	0x03, 0x1b
        /*00ae*/ 	.short	0x00ff


	//----- nvinfo : EIATTR_NUM_BARRIERS
	.align		4
        /*00b0*/ 	.byte	0x02, 0x4c
        /*00b2*/ 	.byte	0x01
	.zero		1


	//----- nvinfo : EIATTR_EXTERNS
	.align		4
        /*00b4*/ 	.byte	0x04, 0x0f
        /*00b6*/ 	.short	(.L_32 - .L_31)


	//   ....[0]....
	.align		4
.L_31:
        /*00b8*/ 	.word	index@(vprintf)


	//----- nvinfo : EIATTR_MERCURY_ISA_VERSION
	.align		4
.L_32:
        /*00bc*/ 	.byte	0x03, 0x5f
        /*00be*/ 	.short	0x0101


	//----- nvinfo : EIATTR_COOP_GROUP_MASK_REGIDS
	.align		4
        /*00c0*/ 	.byte	0x04, 0x29
        /*00c2*/ 	.short	(.L_34 - .L_33)


	//   ....[0]....
.L_33:
        /*00c4*/ 	.word	0xffffffff


	//----- nvinfo : EIATTR_COOP_GROUP_INSTR_OFFSETS
	.align		4
.L_34:
        /*00c8*/ 	.byte	0x04, 0x28
        /*00ca*/ 	.short	(.L_36 - .L_35)


	//   ....[0]....
.L_35:
        /*00cc*/ 	.word	0x00000130


	//----- nvinfo : EIATTR_VRC_CTA_INIT_COUNT
	.align		4
.L_36:
        /*00d0*/ 	.byte	0x02, 0x4a
	.zero		1
	.zero		1


	//----- nvinfo : EIATTR_SYSCALL_OFFSETS
	.align		4
        /*00d4*/ 	.byte	0x04, 0x46
        /*00d6*/ 	.short	(.L_38 - .L_37)


	//   ....[0]....
.L_37:
        /*00d8*/ 	.word	0x00000790


	//   ....[1]....
        /*00dc*/ 	.word	0x00000df0


	//   ....[2]....
        /*00e0*/ 	.word	0x00001470


	//----- nvinfo : EIATTR_MBARRIER_INSTR_OFFSETS
	.align		4
.L_38:
        /*00e4*/ 	.byte	0x04, 0x39
        /*00e6*/ 	.short	(.L_40 - .L_39)


	//   ....[0]....
.L_39:
        /*00e8*/ 	.word	0x00000100
        /*00ec*/ 	.word	0x00000003
        /*00f0*/ 	.word	0x00000000
        /*00f4*/ 	.short	0x0100
        /*00f6*/ 	.byte	0xff
	.zero		1


	//   ....[1]....
        /*00f8*/ 	.word	0x000001b0
        /*00fc*/ 	.word	0x00000016
        /*0100*/ 	.word	0x00000000
        /*0104*/ 	.short	0x0101
        /*0106*/ 	.byte	0xff
	.zero		1


	//   ....[2]....
        /*0108*/ 	.word	0x000001c0
        /*010c*/ 	.word	0x00000016
        /*0110*/ 	.word	0x00000008
        /*0114*/ 	.short	0x0101
        /*0116*/ 	.byte	0xff
	.zero		1


	//   ....[3]....
        /*0118*/ 	.word	0x000001d0
        /*011c*/ 	.word	0x00000016
        /*0120*/ 	.word	0x00000010
        /*0124*/ 	.short	0x0101
        /*0126*/ 	.byte	0xff
	.zero		1


	//   ....[4]....
        /*0128*/ 	.word	0x000001e0
        /*012c*/ 	.word	0x00000016
        /*0130*/ 	.word	0x00000050
        /*0134*/ 	.short	0x0101
        /*0136*/ 	.byte	0xff
	.zero		1


	//   ....[5]....
        /*0138*/ 	.word	0x000001f0
        /*013c*/ 	.word	0x00000016
        /*0140*/ 	.word	0x00000058
        /*0144*/ 	.short	0x0101
        /*0146*/ 	.byte	0xff
	.zero		1


	//   ....[6]....
        /*0148*/ 	.word	0x00000280
        /*014c*/ 	.word	0x00000018
        /*0150*/ 	.word	0x00000018
        /*0154*/ 	.short	0x0101
        /*0156*/ 	.byte	0xff
	.zero		1


	//   ....[7]....
        /*0158*/ 	.word	0x000002a0
        /*015c*/ 	.word	0x00000018
        /*0160*/ 	.word	0x00000018
        /*0164*/ 	.short	0x0109
        /*0166*/ 	.byte	0xff
	.zero		1


	//   ....[8]....
        /*0168*/ 	.word	0x00000450
        /*016c*/ 	.word	0x00000018
        /*0170*/ 	.word	0x00000018
        /*0174*/ 	.short	0x0109
        /*0176*/ 	.byte	0xff
	.zero		1


	//   ....[9]....
        /*0178*/ 	.word	0x000004c0
        /*017c*/ 	.word	0x00000019
        /*0180*/ 	.word	0x00000060
        /*0184*/ 	.short	0x0101
        /*0186*/ 	.byte	0xff
	.zero		1


	//   ....[10]....
        /*0188*/ 	.word	0x000004e0
        /*018c*/ 	.word	0x00000019
        /*0190*/ 	.word	0x00000060
        /*0194*/ 	.short	0x0109
        /*0196*/ 	.byte	0xff
	.zero		1


	//   ....[11]....
        /*0198*/ 	.word	0x00000690
        /*019c*/ 	.word	0x00000019
        /*01a0*/ 	.word	0x00000060
        /*01a4*/ 	.short	0x0109
        /*01a6*/ 	.byte	0xff
	.zero		1


	//   ....[12]....
        /*01a8*/ 	.word	0x000007c0
        /*01ac*/ 	.word	0x00000018
        /*01b0*/ 	.word	0x00000000
        /*01b4*/ 	.short	0x0101
        /*01b6*/ 	.byte	0xff
	.zero		1


	//   ....[13]....
        /*01b8*/ 	.word	0x000007e0
        /*01bc*/ 	.word	0x00000019
        /*01c0*/ 	.word	0x00000050
        /*01c4*/ 	.short	0x0101
        /*01c6*/ 	.byte	0xff
	.zero		1


	//   ....[14]....
        /*01c8*/ 	.word	0x00000880
        /*01cc*/ 	.word	0x00000018
        /*01d0*/ 	.word	0x00000030
        /*01d4*/ 	.short	0x0101
        /*01d6*/ 	.byte	0xff
	.zero		1


	//   ....[15]....
        /*01d8*/ 	.word	0x00000890
        /*01dc*/ 	.word	0x00000018
        /*01e0*/ 	.word	0x00000038
        /*01e4*/ 	.short	0x0101
        /*01e6*/ 	.byte	0xff
	.zero		1


	//   ....[16]....
        /*01e8*/ 	.word	0x00000920
        /*01ec*/ 	.word	0x00000016
        /*01f0*/ 	.word	0x00000040
        /*01f4*/ 	.short	0x0101
        /*01f6*/ 	.byte	0xff
	.zero		1


	//   ....[17]....
        /*01f8*/ 	.word	0x00000940
        /*01fc*/ 	.word	0x00000016
        /*0200*/ 	.word	0x00000040
        /*0204*/ 	.short	0x0109
        /*0206*/ 	.byte	0xff
	.zero		1


	//   ....[18]....
        /*0208*/ 	.word	0x00000af0
        /*020c*/ 	.word	0x00000016
        /*0210*/ 	.word	0x00000040
        /*0214*/ 	.short	0x0109
        /*0216*/ 	.byte	0xff
	.zero		1


	//   ....[19]....
        /*0218*/ 	.word	0x00000b20
        /*021c*/ 	.word	0x00000016
        /*0220*/ 	.word	0x00000050
        /*0224*/ 	.short	0x0101
        /*0226*/ 	.byte	0xff
	.zero		1


	//   ....[20]....
        /*0228*/ 	.word	0x00000b40
        /*022c*/ 	.word	0x00000016
        /*0230*/ 	.word	0x00000050
        /*0234*/ 	.short	0x0109
        /*0236*/ 	.byte	0xff
	.zero		1


	//   ....[21]....
        /*0238*/ 	.word	0x00000cf0
        /*023c*/ 	.word	0x00000016
        /*0240*/ 	.word	0x00000050
        /*0244*/ 	.short	0x0109
        /*0246*/ 	.byte	0xff
	.zero		1


	//   ....[22]....
        /*0248*/ 	.word	0x00000e20
        /*024c*/ 	.word	0x00000016
        /*0250*/ 	.word	0x00000030
        /*0254*/ 	.short	0x0101
        /*0256*/ 	.byte	0xff
	.zero		1


	//   ....[23]....
        /*0258*/ 	.word	0x00000e40
        /*025c*/ 	.word	0x00000016
        /*0260*/ 	.word	0x00000060
        /*0264*/ 	.short	0x0101
        /*0266*/ 	.byte	0xff
	.zero		1


	//   ....[24]....
        /*0268*/ 	.word	0x00000f60
        /*026c*/ 	.word	0x00000017
        /*0270*/ 	.word	0x00000000
        /*0274*/ 	.short	0x0101
        /*0276*/ 	.byte	0xff
	.zero		1


	//   ....[25]....
        /*0278*/ 	.word	0x00000f80
        /*027c*/ 	.word	0x00000017
        /*0280*/ 	.word	0x00000000
        /*0284*/ 	.short	0x0109
        /*0286*/ 	.byte	0xff
	.zero		1


	//   ....[26]....
        /*0288*/ 	.word	0x00001130
        /*028c*/ 	.word	0x00000017
        /*0290*/ 	.word	0x00000000
        /*0294*/ 	.short	0x0109
        /*0296*/ 	.byte	0xff
	.zero		1


	//   ....[27]....
        /*0298*/ 	.word	0x000011a0
        /*029c*/ 	.word	0x00000016
        /*02a0*/ 	.word	0x00000030
        /*02a4*/ 	.short	0x0101
        /*02a6*/ 	.byte	0xff
	.zero		1


	//   ....[28]....
        /*02a8*/ 	.word	0x000011c0
        /*02ac*/ 	.word	0x00000016
        /*02b0*/ 	.word	0x00000030
        /*02b4*/ 	.short	0x0109
        /*02b6*/ 	.byte	0xff
	.zero		1


	//   ....[29]....
        /*02b8*/ 	.word	0x00001370
        /*02bc*/ 	.word	0x00000016
        /*02c0*/ 	.word	0x00000030
        /*02c4*/ 	.short	0x0109
        /*02c6*/ 	.byte	0xff
	.zero		1


	//   ....[30]....
        /*02c8*/ 	.word	0x000014a0
        /*02cc*/ 	.word	0x00000017
        /*02d0*/ 	.word	0x00000018
        /*02d4*/ 	.short	0x0101
        /*02d6*/ 	.byte	0xff
	.zero		1


	//   ....[31]....
        /*02d8*/ 	.word	0x000014c0
        /*02dc*/ 	.word	0x00000016
        /*02e0*/ 	.word	0x00000040
        /*02e4*/ 	.short	0x0101
        /*02e6*/ 	.byte	0xff
	.zero		1


	//----- nvinfo : EIATTR_NUM_MBARRIERS
	.align		4
.L_40:
        /*02e8*/ 	.byte	0x03, 0x38
        /*02ea*/ 	.short	0x0001


	//----- nvinfo : EIATTR_EXIT_INSTR_OFFSETS
	.align		4
        /*02ec*/ 	.byte	0x04, 0x1c
        /*02ee*/ 	.short	(.L_42 - .L_41)


	//   ....[0]....
.L_41:
        /*02f0*/ 	.word	0x00000200


	//   ....[1]....
        /*02f4*/ 	.word	0x000007f0


	//   ....[2]....
        /*02f8*/ 	.word	0x000008a0


	//   ....[3]....
        /*02fc*/ 	.word	0x00000e50


	//   ....[4]....
        /*0300*/ 	.word	0x00000e80


	//   ....[5]....
        /*0304*/ 	.word	0x00000eb0


	//   ....[6]....
        /*0308*/ 	.word	0x000014e0


	//----- nvinfo : EIATTR_CRS_STACK_SIZE
	.align		4
.L_42:
        /*030c*/ 	.byte	0x04, 0x1e
        /*030e*/ 	.short	(.L_44 - .L_43)
.L_43:
        /*0310*/ 	.word	0x00000000


	//----- nvinfo : EIATTR_CBANK_PARAM_SIZE
	.align		4
.L_44:
        /*0314*/ 	.byte	0x03, 0x19
        /*0316*/ 	.short	0x0038


	//----- nvinfo : EIATTR_PARAM_CBANK
	.align		4
        /*0318*/ 	.byte	0x04, 0x0a
        /*031a*/ 	.short	(.L_46 - .L_45)
	.align		4
.L_45:
        /*031c*/ 	.word	index@(.nv.constant0._Z14vq_gemm_kernelILm1ELm128ELm16ELm0EEvP6__halfS1_PhS1_jjjjjj)
        /*0320*/ 	.short	0x0380
        /*0322*/ 	.short	0x0038


	//----- nvinfo : EIATTR_SW_WAR
	.align		4
.L_46:
        /*0324*/ 	.byte	0x04, 0x36
        /*0326*/ 	.short	(.L_48 - .L_47)
.L_47:
        /*0328*/ 	.word	0x00000008
.L_48:


//--------------------- .nv.callgraph             --------------------------
	.section	.nv.callgraph,"",@"SHT_CUDA_CALLGRAPH"
	.align	4
	.sectionentsize	8
	.align		4
        /*0000*/ 	.word	0x00000000
	.align		4
        /*0004*/ 	.word	0xffffffff
	.align		4
        /*0008*/ 	.word	index@(_Z14vq_gemm_kernelILm1ELm128ELm16ELm0EEvP6__halfS1_PhS1_jjjjjj)
	.align		4
        /*000c*/ 	.word	index@(vprintf)
	.align		4
        /*0010*/ 	.word	0x00000000
	.align		4
        /*0014*/ 	.word	0xfffffffe
	.align		4
        /*0018*/ 	.word	0x00000000
	.align		4
        /*001c*/ 	.word	0xfffffffd
	.align		4
        /*0020*/ 	.word	0x00000000
	.align		4
        /*0024*/ 	.word	0xfffffffc


//--------------------- .nv.constant4             --------------------------
	.section	.nv.constant4,"a",@progbits
	.align	8
	.align		8
.nv.constant4:
        /*0000*/ 	.dword	vprintf
	.align		8
        /*0008*/ 	.dword	$str
	.align		8
        /*0010*/ 	.dword	$str$1
	.align		8
        /*0018*/ 	.dword	$str$2


//--------------------- .text._Z14vq_gemm_kernelILm1ELm128ELm16ELm0EEvP6__halfS1_PhS1_jjjjjj --------------------------
	.section	.text._Z14vq_gemm_kernelILm1ELm128ELm16ELm0EEvP6__halfS1_PhS1_jjjjjj,"ax",@progbits
	.align	128
        .global         _Z14vq_gemm_kernelILm1ELm128ELm16ELm0EEvP6__halfS1_PhS1_jjjjjj
        .type           _Z14vq_gemm_kernelILm1ELm128ELm16ELm0EEvP6__halfS1_PhS1_jjjjjj,@function
        .size           _Z14vq_gemm_kernelILm1ELm128ELm16ELm0EEvP6__halfS1_PhS1_jjjjjj,(.L_x_48 - _Z14vq_gemm_kernelILm1ELm128ELm16ELm0EEvP6__halfS1_PhS1_jjjjjj)
        .other          _Z14vq_gemm_kernelILm1ELm128ELm16ELm0EEvP6__halfS1_PhS1_jjjjjj,@"STO_CUDA_ENTRY STV_DEFAULT"
_Z14vq_gemm_kernelILm1ELm128ELm16ELm0EEvP6__halfS1_PhS1_jjjjjj:
.text._Z14vq_gemm_kernelILm1ELm128ELm16ELm0EEvP6__halfS1_PhS1_jjjjjj:
[----:B------:R-:W0:Y:S01]  /*0000*/  LDC R1, c[0x0][0x37c] ;  /* 0x0000df00ff017b82 */ /* 0x000e220000000800 */
[----:B------:R-:W1:Y:S01]  /*0010*/  S2R R17, SR_TID.X ;  /* 0x0000000000117919 */ /* 0x000e620000002100 */
[----:B------:R-:W-:Y:S01]  /*0020*/  IMAD.MOV.U32 R4, RZ, RZ, 0x100 ;  /* 0x00000100ff047424 */ /* 0x000fe200078e00ff */
[----:B------:R-:W2:Y:S01]  /*0030*/  LDCU UR4, c[0x0][0x2f8] ;  /* 0x00005f00ff0477ac */ /* 0x000ea20008000800 */
[----:B0-----:R-:W-:Y:S01]  /*0040*/  VIADD R1, R1, 0xfffffff0 ;  /* 0xfffffff001017836 */ /* 0x001fe20000000000 */
[----:B------:R-:W0:Y:S04]  /*0050*/  LDCU UR5, c[0x0][0x2fc] ;  /* 0x00005f80ff0577ac */ /* 0x000e280008000800 */
[----:B--2---:R-:W-:-:S05]  /*0060*/  IADD3 R16, P1, PT, R1, UR4, RZ ;  /* 0x0000000401107c10 */ /* 0x004fca000ff3e0ff */
[----:B0-----:R-:W-:Y:S01]  /*0070*/  IMAD.X R2, RZ, RZ, UR5, P1 ;  /* 0x00000005ff027e24 */ /* 0x001fe200088e06ff */
[----:B-1----:R-:W-:-:S13]  /*0080*/  ISETP.GT.U32.AND P0, PT, R17, 0xd, PT ;  /* 0x0000000d1100780c */ /* 0x002fda0003f04070 */
[----:B------:R-:W0:Y:S01]  /*0090*/  @!P0 S2R R3, SR_CgaCtaId ;  /* 0x0000000000038919 */ /* 0x000e220000008800 */
[----:B------:R-:W-:Y:S02]  /*00a0*/  @!P0 MOV R0, 0x400 ;  /* 0x0000040000008802 */ /* 0x000fe40000000f00 */
[----:B------:R-:W-:-:S04]  /*00b0*/  @!P0 IADD3 R4, PT, PT, -R4, 0x100000, RZ ;  /* 0x0010000004048810 */ /* 0x000fc80007ffe1ff */
[C---:B------:R-:W-:Y:S02]  /*00c0*/  @!P0 SHF.L.U32 R5, R4.reuse, 0xb, RZ ;  /* 0x0000000b04058819 */ /* 0x040fe400000006ff */
[----:B------:R-:W-:Y:S02]  /*00d0*/  @!P0 SHF.L.U32 R4, R4, 0x1, RZ ;  /* 0x0000000104048819 */ /* 0x000fe400000006ff */
[----:B0-----:R-:W-:-:S05]  /*00e0*/  @!P0 LEA R0, R3, R0, 0x18 ;  /* 0x0000000003008211 */ /* 0x001fca00078ec0ff */
[----:B------:R-:W-:-:S05]  /*00f0*/  @!P0 IMAD R3, R17, 0x8, R0 ;  /* 0x0000000811038824 */ /* 0x000fca00078e0200 */
[----:B------:R0:W-:Y:S04]  /*0100*/  @!P0 STS.64 [R3+URZ], R4 ;  /* 0x0000000403008988 */ /* 0x0001e80008000aff */
[----:B------:R-:W1:Y:S02]  /*0110*/  FENCE.VIEW.ASYNC.S ;  /* 0x00000000000073c6 */ /* 0x000e640000000000 */
[----:B-1----:R-:W1:Y:S02]  /*0120*/  SYNCS.CCTL.IVALL ;  /* 0x00000000000079b1 */ /* 0x002e640000000000 */
[----:B-1----:R-:W-:Y:S01]  /*0130*/  BAR.SYNC.DEFER_BLOCKING 0x0 ;  /* 0x0000000000007b1d */ /* 0x002fe20000010000 */
[----:B------:R-:W-:-:S13]  /*0140*/  ISETP.GT.U32.AND P0, PT, R17, 0xff, PT ;  /* 0x000000ff1100780c */ /* 0x000fda0003f04070 */
[----:B0-----:R-:W-:Y:S05]  /*0150*/  @P0 BRA `(.L_x_0) ;  /* 0x0000000400ac0947 */ /* 0x001fea0003800000 */
[----:B------:R-:W0:Y:S01]  /*0160*/  S2R R3, SR_CgaCtaId ;  /* 0x0000000000037919 */ /* 0x000e220000008800 */
[----:B------:R-:W1:Y:S01]  /*0170*/  LDC R23, c[0x0][0x3b4] ;  /* 0x0000ed00ff177b82 */ /* 0x000e620000000800 */
[----:B------:R-:W-:Y:S02]  /*0180*/  MOV R22, 0x400 ;  /* 0x0000040000167802 */ /* 0x000fe40000000f00 */
[----:B-1----:R-:W-:Y:S02]  /*0190*/  ISETP.GE.U32.AND P0, PT, R23, 0x40, PT ;  /* 0x000000401700780c */ /* 0x002fe40003f06070 */
[----:B0-----:R-:W-:-:S04]  /*01a0*/  LEA R22, R3, R22, 0x18 ;  /* 0x0000001603167211 */ /* 0x001fc800078ec0ff */
[----:B------:R0:W-:Y:S01]  /*01b0*/  SYNCS.ARRIVE.TRANS64.A1T0 RZ, [R22+URZ], RZ ;  /* 0x000000ff16ff79a7 */ /* 0x0001e200081000ff */
[----:B------:R0:W-:Y:S01]  /*01c0*/  SYNCS.ARRIVE.TRANS64.A1T0 RZ, [R22+URZ+0x8], RZ ;  /* 0x000008ff16ff79a7 */ /* 0x0001e200081000ff */
[----:B------:R0:W-:Y:S01]  /*01d0*/  SYNCS.ARRIVE.TRANS64.A1T0 RZ, [R22+URZ+0x10], RZ ;  /* 0x000010ff16ff79a7 */ /* 0x0001e200081000ff */
[----:B------:R0:W-:Y:S01]  /*01e0*/  SYNCS.ARRIVE.TRANS64.A1T0 RZ, [R22+URZ+0x50], RZ ;  /* 0x000050ff16ff79a7 */ /* 0x0001e200081000ff */
[----:B------:R0:W-:Y:S03]  /*01f0*/  SYNCS.ARRIVE.TRANS64.A1T0 RZ, [R22+URZ+0x58], RZ ;  /* 0x000058ff16ff79a7 */ /* 0x0001e600081000ff */
[----:B------:R-:W-:Y:S05]  /*0200*/  @!P0 EXIT ;  /* 0x000000000000894d */ /* 0x000fea0003800000 */
[----:B------:R-:W-:Y:S01]  /*0210*/  SHF.R.U32.HI R23, RZ, 0x6, R23 ;  /* 0x00000006ff177819 */ /* 0x000fe20000011617 */
[----:B------:R-:W-:-:S07]  /*0220*/  IMAD.MOV.U32 R18, RZ, RZ, RZ ;  /* 0x000000ffff127224 */ /* 0x000fce00078e00ff */
.L_x_15:
[----:B------:R-:W-:Y:S01]  /*0230*/  IMAD.HI.U32 R0, R18, -0x55555555, RZ ;  /* 0xaaaaaaab12007827 */ /* 0x000fe200078e00ff */
[----:B------:R-:W-:Y:S05]  /*0240*/  YIELD ;  /* 0x0000000000007946 */ /* 0x000fea0003800000 */
[----:B------:R-:W-:-:S05]  /*0250*/  SHF.R.U32.HI R19, RZ, 0x1, R0 ;  /* 0x00000001ff137819 */ /* 0x000fca0000011600 */
[----:B------:R-:W-:-:S04]  /*0260*/  IMAD R19, R19, -0x3, R18 ;  /* 0xfffffffd13137824 */ /* 0x000fc800078e0212 */
[----:B------:R-:W-:-:S04]  /*0270*/  IMAD R24, R19, 0x8, R22 ;  /* 0x0000000813187824 */ /* 0x000fc800078e0216 */
[----:B------:R-:W1:Y:S01]  /*0280*/  SYNCS.ARRIVE.TRANS64.A1T0 R6, [R24+URZ+0x18], RZ ;  /* 0x000018ff180679a7 */ /* 0x000e6200081000ff */
[----:B------:R-:W-:Y:S01]  /*0290*/  CS2R R4, SR_GLOBALTIMERLO ;  /* 0x0000000000047805 */ /* 0x000fe20000015200 */
[----:B-1----:R-:W1:Y:S01]  /*02a0*/  SYNCS.PHASECHK.TRANS64.TRYWAIT P0, [R24+URZ+0x18], R7 ;  /* 0x00001807180075a7 */ /* 0x002e6200080011ff */
[----:B------:R-:W-:Y:S04]  /*02b0*/  BSSY B0, `(.L_x_1) ;  /* 0x000001c000007945 */ /* 0x000fe80003800000 */
[----:B-1----:R-:W-:Y:S05]  /*02c0*/  @P0 BRA `(.L_x_2) ;  /* 0x0000000000680947 */ /* 0x002fea0003800000 */
[----:B------:R-:W-:-:S07]  /*02d0*/  IMAD.MOV.U32 R10, RZ, RZ, RZ ;  /* 0x000000ffff0a7224 */ /* 0x000fce00078e00ff */
.L_x_6:
[C---:B------:R-:W-:Y:S01]  /*02e0*/  ISETP.GT.AND P0, PT, R10.reuse, 0xf, PT ;  /* 0x0000000f0a00780c */ /* 0x040fe20003f04270 */
[----:B------:R-:W-:Y:S05]  /*02f0*/  YIELD ;  /* 0x0000000000007946 */ /* 0x000fea0003800000 */
[----:B------:R-:W-:Y:S07]  /*0300*/  BSSY B1, `(.L_x_3) ;  /* 0x0000014000017945 */ /* 0x000fee0003800000 */
[----:B------:R-:W-:Y:S01]  /*0310*/  @!P0 VIADD R10, R10, 0x1 ;  /* 0x000000010a0a8836 */ /* 0x000fe20000000000 */
[----:B------:R-:W-:Y:S06]  /*0320*/  @!P0 BRA `(.L_x_4) ;  /* 0x0000000000448947 */ /* 0x000fec0003800000 */
[----:B------:R-:W-:-:S06]  /*0330*/  CS2R R8, SR_GLOBALTIMERLO ;  /* 0x0000000000087805 */ /* 0x000fcc0000015200 */
[----:B------:R-:W-:-:S05]  /*0340*/  IADD3 R3, P0, PT, -R4, R8, RZ ;  /* 0x0000000804037210 */ /* 0x000fca0007f1e1ff */
[----:B------:R-:W-:Y:S01]  /*0350*/  IMAD.X R8, R9, 0x1, ~R5, P0 ;  /* 0x0000000109087824 */ /* 0x000fe200000e0e05 */
[----:B------:R-:W-:-:S04]  /*0360*/  ISETP.GE.U32.AND P0, PT, R3, 0x3d0900, PT ;  /* 0x003d09000300780c */ /* 0x000fc80003f06070 */
[----:B------:R-:W-:-:S13]  /*0370*/  ISETP.GE.AND.EX P0, PT, R8, RZ, PT, P0 ;  /* 0x000000ff0800720c */ /* 0x000fda0003f06300 */
[----:B------:R-:W-:Y:S05]  /*0380*/  @!P0 BRA `(.L_x_5) ;  /* 0x0000000000088947 */ /* 0x000fea0003800000 */
[----:B------:R-:W-:Y:S05]  /*0390*/  NANOSLEEP 0xf4240 ;  /* 0x000f42400000795d */ /* 0x000fea0003800000 */
[----:B------:R-:W-:Y:S05]  /*03a0*/  BRA `(.L_x_4) ;  /* 0x0000000000247947 */ /* 0x000fea0003800000 */
.L_x_5:
[----:B------:R-:W-:-:S04]  /*03b0*/  ISETP.GE.U32.AND P0, PT, R3, 0x9c40, PT ;  /* 0x00009c400300780c */ /* 0x000fc80003f06070 */
[----:B------:R-:W-:-:S13]  /*03c0*/  ISETP.GE.AND.EX P0, PT, R8, RZ, PT, P0 ;  /* 0x000000ff0800720c */ /* 0x000fda0003f06300 */
[----:B------:R-:W-:Y:S05]  /*03d0*/  @!P0 BRA `(.L_x_4) ;  /* 0x0000000000188947 */ /* 0x000fea0003800000 */
[----:B------:R-:W-:-:S04]  /*03e0*/  SHF.R.S32.HI R0, RZ, 0x1f, R8 ;  /* 0x0000001fff007819 */ /* 0x000fc80000011408 */
[----:B------:R-:W-:-:S05]  /*03f0*/  LEA.HI R0, P0, R0, R3, RZ, 0x2 ;  /* 0x0000000300007211 */ /* 0x000fca00078110ff */
[----:B------:R-:W-:-:S05]  /*0400*/  IMAD.X R3, RZ, RZ, R8, P0 ;  /* 0x000000ffff037224 */ /* 0x000fca00000e0608 */
[----:B------:R-:W-:-:S04]  /*0410*/  SHF.R.U64 R0, R0, 0x2, R3 ;  /* 0x0000000200007819 */ /* 0x000fc80000001203 */
[----:B------:R-:W-:Y:S05]  /*0420*/  NANOSLEEP R0 ;  /* 0x000000000000735d */ /* 0x000fea0003800000 */
[----:B------:R-:W-:Y:S01]  /*0430*/  NOP ;  /* 0x0000000000007918 */ /* 0x000fe20000000000 */
.L_x_4:
[----:B------:R-:W-:Y:S05]  /*0440*/  BSYNC B1 ;  /* 0x0000000000017941 */ /* 0x000fea0003800000 */
.L_x_3:
[----:B------:R-:W1:Y:S02]  /*0450*/  SYNCS.PHASECHK.TRANS64.TRYWAIT P0, [R24+URZ+0x18], R7 ;  /* 0x00001807180075a7 */ /* 0x000e6400080011ff */
[----:B-1----:R-:W-:Y:S05]  /*0460*/  @!P0 BRA `(.L_x_6) ;  /* 0xfffffffc009c8947 */ /* 0x002fea000383ffff */
.L_x_2:
[----:B------:R-:W-:Y:S05]  /*0470*/  BSYNC B0 ;  /* 0x0000000000007941 */ /* 0x000fea0003800000 */
.L_x_1:
[----:B------:R-:W-:-:S05]  /*0480*/  IMAD.SHL.U32 R0, R18, 0x8, RZ ;  /* 0x0000000812007824 */ /* 0x000fca00078e00ff */
[----:B------:R-:W-:Y:S02]  /*0490*/  LOP3.LUT R25, R0, 0x8, RZ, 0xc0, !PT ;  /* 0x0000000800197812 */ /* 0x000fe400078ec0ff */
[----:B------:R-:W-:-:S03]  /*04a0*/  LOP3.LUT R0, R18, 0x1, RZ, 0xc0, !PT ;  /* 0x0000000112007812 */ /* 0x000fc600078ec0ff */
[----:B------:R-:W-:-:S04]  /*04b0*/  IMAD.IADD R25, R22, 0x1, R25 ;  /* 0x0000000116197824 */ /* 0x000fc800078e0219 */
[----:B------:R-:W1:Y:S01]  /*04c0*/  SYNCS.ARRIVE.TRANS64.A1T0 R4, [R25+URZ+0x60], RZ ;  /* 0x000060ff190479a7 */ /* 0x000e6200081000ff */
[----:B------:R-:W-:Y:S01]  /*04d0*/  CS2R R6, SR_GLOBALTIMERLO ;  /* 0x0000000000067805 */ /* 0x000fe20000015200 */
[----:B-1----:R-:W1:Y:S01]  /*04e0*/  SYNCS.PHASECHK.TRANS64.TRYWAIT P0, [R25+URZ+0x60], R5 ;  /* 0x00006005190075a7 */ /* 0x002e6200080011ff */
[----:B------:R-:W-:Y:S04]  /*04f0*/  BSSY B0, `(.L_x_7) ;  /* 0x000001c000007945 */ /* 0x000fe80003800000 */
[----:B-1----:R-:W-:Y:S05]  /*0500*/  @P0 BRA `(.L_x_8) ;  /* 0x0000000000680947 */ /* 0x002fea0003800000 */
[----:B------:R-:W-:-:S07]  /*0510*/  IMAD.MOV.U32 R10, RZ, RZ, RZ ;  /* 0x000000ffff0a7224 */ /* 0x000fce00078e00ff */
.L_x_12:
        /* <DEDUP_REMOVED lines=13> */
.L_x_11:
        /* <DEDUP_REMOVED lines=9> */
.L_x_10:
[----:B------:R-:W-:Y:S05]  /*0680*/  BSYNC B1 ;  /* 0x0000000000017941 */ /* 0x000fea0003800000 */
.L_x_9:
[----:B------:R-:W1:Y:S02]  /*0690*/  SYNCS.PHASECHK.TRANS64.TRYWAIT P0, [R25+URZ+0x60], R5 ;  /* 0x00006005190075a7 */ /* 0x000e6400080011ff */
[----:B-1----:R-:W-:Y:S05]  /*06a0*/  @!P0 BRA `(.L_x_12) ;  /* 0xfffffffc009c8947 */ /* 0x002fea000383ffff */
.L_x_8:
[----:B------:R-:W-:Y:S05]  /*06b0*/  BSYNC B0 ;  /* 0x0000000000007941 */ /* 0x000fea0003800000 */
.L_x_7:
[----:B------:R-:W-:Y:S01]  /*06c0*/  ISETP.NE.AND P0, PT, R17, RZ, PT ;  /* 0x000000ff1100720c */ /* 0x000fe20003f05270 */
[----:B------:R-:W-:-:S12]  /*06d0*/  BSSY.RECONVERGENT B6, `(.L_x_13) ;  /* 0x000000d000067945 */ /* 0x000fd80003800200 */
[----:B------:R-:W-:Y:S05]  /*06e0*/  @P0 BRA `(.L_x_14) ;  /* 0x00000000002c0947 */ /* 0x000fea0003800000 */
[----:B------:R-:W-:Y:S01]  /*06f0*/  MOV R8, 0x0 ;  /* 0x0000000000087802 */ /* 0x000fe20000000f00 */
[----:B------:R1:W-:Y:S01]  /*0700*/  STL.64 [R1], R18 ;  /* 0x0000001201007387 */ /* 0x0003e20000100a00 */
[----:B------:R-:W2:Y:S01]  /*0710*/  LDCU.64 UR4, c[0x4][0x8] ;  /* 0x01000100ff0477ac */ /* 0x000ea20008000a00 */
[----:B------:R-:W-:Y:S02]  /*0720*/  IMAD.MOV.U32 R6, RZ, RZ, R16 ;  /* 0x000000ffff067224 */ /* 0x000fe400078e0010 */
[----:B------:R1:W-:Y:S01]  /*0730*/  STL [R1+0x8], R0 ;  /* 0x0000080001007387 */ /* 0x0003e20000100800 */
[----:B------:R-:W3:Y:S01]  /*0740*/  LDC.64 R8, c[0x4][R8] ;  /* 0x0100000008087b82 */ /* 0x000ee20000000a00 */
[----:B------:R-:W-:Y:S02]  /*0750*/  IMAD.MOV.U32 R7, RZ, RZ, R2 ;  /* 0x000000ffff077224 */ /* 0x000fe400078e0002 */
[----:B--2---:R-:W-:Y:S02]  /*0760*/  IMAD.U32 R4, RZ, RZ, UR4 ;  /* 0x00000004ff047e24 */ /* 0x004fe4000f8e00ff */
[----:B-1----:R-:W-:-:S07]  /*0770*/  IMAD.U32 R5, RZ, RZ, UR5 ;  /* 0x00000005ff057e24 */ /* 0x002fce000f8e00ff */
[----:B------:R-:W-:-:S07]  /*0780*/  LEPC R20, `(.L_x_14) ;  /* 0x000000001014794e */ /* 0x000fce0000000000 */
[----:B0--3--:R-:W-:Y:S05]  /*0790*/  CALL.ABS.NOINC R8 ;  /* 0x0000000008007343 */ /* 0x009fea0003c00000 */
.L_x_14:
[----:B------:R-:W-:Y:S05]  /*07a0*/  BSYNC.RECONVERGENT B6 ;  /* 0x0000000000067941 */ /* 0x000fea0003800200 */
.L_x_13:
[----:B------:R-:W-:Y:S01]  /*07b0*/  VIADD R18, R18, 0x1 ;  /* 0x0000000112127836 */ /* 0x000fe20000000000 */
[----:B------:R1:W-:Y:S04]  /*07c0*/  SYNCS.ARRIVE.TRANS64.A1T0 RZ, [R24+URZ], RZ ;  /* 0x000000ff18ff79a7 */ /* 0x0003e800081000ff */
[----:B------:R-:W-:Y:S01]  /*07d0*/  ISETP.NE.AND P0, PT, R18, R23, PT ;  /* 0x000000171200720c */ /* 0x000fe20003f05270 */
[----:B------:R1:W-:-:S12]  /*07e0*/  SYNCS.ARRIVE.TRANS64.A1T0 RZ, [R25+URZ+0x50], RZ ;  /* 0x000050ff19ff79a7 */ /* 0x0003d800081000ff */
[----:B-1----:R-:W-:Y:S05]  /*07f0*/  @!P0 EXIT ;  /* 0x000000000000894d */ /* 0x002fea0003800000 */
[----:B------:R-:W-:Y:S05]  /*0800*/  BRA `(.L_x_15) ;  /* 0xfffffff800887947 */ /* 0x000fea000383ffff */
.L_x_0:
[----:B------:R-:W-:-:S13]  /*0810*/  ISETP.GT.U32.AND P0, PT, R17, 0x1ff, PT ;  /* 0x000001ff1100780c */ /* 0x000fda0003f04070 */
[----:B------:R-:W-:Y:S05]  /*0820*/  @P0 BRA `(.L_x_16) ;  /* 0x0000000400900947 */ /* 0x000fea0003800000 */
[----:B------:R-:W0:Y:S01]  /*0830*/  S2R R3, SR_CgaCtaId ;  /* 0x0000000000037919 */ /* 0x000e220000008800 */
[----:B------:R-:W1:Y:S01]  /*0840*/  LDC R23, c[0x0][0x3b4] ;  /* 0x0000ed00ff177b82 */ /* 0x000e620000000800 */
[----:B------:R-:W-:Y:S02]  /*0850*/  MOV R24, 0x400 ;  /* 0x0000040000187802 */ /* 0x000fe40000000f00 */
[----:B-1----:R-:W-:Y:S02]  /*0860*/  ISETP.GE.U32.AND P0, PT, R23, 0x40, PT ;  /* 0x000000401700780c */ /* 0x002fe40003f06070 */
[----:B0-----:R-:W-:-:S04]  /*0870*/  LEA R24, R3, R24, 0x18 ;  /* 0x0000001803187211 */ /* 0x001fc800078ec0ff */
[----:B------:R0:W-:Y:S01]  /*0880*/  SYNCS.ARRIVE.TRANS64.A1T0 RZ, [R24+URZ+0x30], RZ ;  /* 0x000030ff18ff79a7 */ /* 0x0001e200081000ff */
[----:B------:R0:W-:Y:S06]  /*0890*/  SYNCS.ARRIVE.TRANS64.A1T0 RZ, [R24+URZ+0x38], RZ ;  /* 0x000038ff18ff79a7 */ /* 0x0001ec00081000ff */
[----:B------:R-:W-:Y:S05]  /*08a0*/  @!P0 EXIT ;  /* 0x000000000000894d */ /* 0x000fea0003800000 */
[----:B------:R-:W-:Y:S01]  /*08b0*/  SHF.R.U32.HI R23, RZ, 0x6, R23 ;  /* 0x00000006ff177819 */ /* 0x000fe20000011617 */
[----:B------:R-:W-:-:S07]  /*08c0*/  IMAD.MOV.U32 R18, RZ, RZ, RZ ;  /* 0x000000ffff127224 */ /* 0x000fce00078e00ff */
.L_x_31:
[----:B------:R-:W-:Y:S01]  /*08d0*/  IMAD.SHL.U32 R0, R18, 0x8, RZ ;  /* 0x0000000812007824 */ /* 0x000fe200078e00ff */
[----:B------:R-:W-:Y:S05]  /*08e0*/  YIELD ;  /* 0x0000000000007946 */ /* 0x000fea0003800000 */
        /* <DEDUP_REMOVED lines=9> */
.L_x_22:
        /* <DEDUP_REMOVED lines=13> */
.L_x_21:
        /* <DEDUP_REMOVED lines=9> */
.L_x_20:
[----:B------:R-:W-:Y:S05]  /*0ae0*/  BSYNC B1 ;  /* 0x0000000000017941 */ /* 0x000fea0003800000 */
.L_x_19:
[----:B------:R-:W1:Y:S02]  /*0af0*/  SYNCS.PHASECHK.TRANS64.TRYWAIT P0, [R22+URZ+0x40], R7 ;  /* 0x00004007160075a7 */ /* 0x000e6400080011ff */
[----:B-1----:R-:W-:Y:S05]  /*0b00*/  @!P0 BRA `(.L_x_22) ;  /* 0xfffffffc009c8947 */ /* 0x002fea000383ffff */
.L_x_18:
[----:B------:R-:W-:Y:S05]  /*0b10*/  BSYNC B0 ;  /* 0x0000000000007941 */ /* 0x000fea0003800000 */
.L_x_17:
[----:B------:R-:W1:Y:S01]  /*0b20*/  SYNCS.ARRIVE.TRANS64.A1T0 R6, [R22+URZ+0x50], RZ ;  /* 0x000050ff160679a7 */ /* 0x000e6200081000ff */
[----:B------:R-:W-:Y:S01]  /*0b30*/  CS2R R4, SR_GLOBALTIMERLO ;  /* 0x0000000000047805 */ /* 0x000fe20000015200 */
[----:B-1----:R-:W1:Y:S01]  /*0b40*/  SYNCS.PHASECHK.TRANS64.TRYWAIT P0, [R22+URZ+0x50], R7 ;  /* 0x00005007160075a7 */ /* 0x002e6200080011ff */
[----:B------:R-:W-:Y:S04]  /*0b50*/  BSSY B0, `(.L_x_23) ;  /* 0x000001c000007945 */ /* 0x000fe80003800000 */
[----:B-1----:R-:W-:Y:S05]  /*0b60*/  @P0 BRA `(.L_x_24) ;  /* 0x0000000000680947 */ /* 0x002fea0003800000 */
[----:B------:R-:W-:-:S07]  /*0b70*/  IMAD.MOV.U32 R10, RZ, RZ, RZ ;  /* 0x000000ffff0a7224 */ /* 0x000fce00078e00ff */
.L_x_28:
        /* <DEDUP_REMOVED lines=13> */
.L_x_27:
        /* <DEDUP_REMOVED lines=9> */
.L_x_26:
[----:B------:R-:W-:Y:S05]  /*0ce0*/  BSYNC B1 ;  /* 0x0000000000017941 */ /* 0x000fea0003800000 */
.L_x_25:
[----:B------:R-:W1:Y:S02]  /*0cf0*/  SYNCS.PHASECHK.TRANS64.TRYWAIT P0, [R22+URZ+0x50], R7 ;  /* 0x00005007160075a7 */ /* 0x000e6400080011ff */
[----:B-1----:R-:W-:Y:S05]  /*0d00*/  @!P0 BRA `(.L_x_28) ;  /* 0xfffffffc009c8947 */ /* 0x002fea000383ffff */
.L_x_24:
[----:B------:R-:W-:Y:S05]  /*0d10*/  BSYNC B0 ;  /* 0x0000000000007941 */ /* 0x000fea0003800000 */
.L_x_23:
[----:B------:R-:W-:Y:S01]  /*0d20*/  ISETP.NE.AND P0, PT, R17, 0x100, PT ;  /* 0x000001001100780c */ /* 0x000fe20003f05270 */
        /* <DEDUP_REMOVED lines=13> */
.L_x_30:
[----:B------:R-:W-:Y:S05]  /*0e00*/  BSYNC.RECONVERGENT B6 ;  /* 0x0000000000067941 */ /* 0x000fea0003800200 */
.L_x_29:
[----:B------:R-:W-:Y:S01]  /*0e10*/  VIADD R18, R18, 0x1 ;  /* 0x0000000112127836 */ /* 0x000fe20000000000 */
[----:B------:R1:W-:Y:S04]  /*0e20*/  SYNCS.ARRIVE.TRANS64.A1T0 RZ, [R22+URZ+0x30], RZ ;  /* 0x000030ff16ff79a7 */ /* 0x0003e800081000ff */
[----:B------:R-:W-:Y:S01]  /*0e30*/  ISETP.NE.AND P0, PT, R18, R23, PT ;  /* 0x000000171200720c */ /* 0x000fe20003f05270 */
[----:B------:R1:W-:-:S12]  /*0e40*/  SYNCS.ARRIVE.TRANS64.A1T0 RZ, [R22+URZ+0x60], RZ ;  /* 0x000060ff16ff79a7 */ /* 0x0003d800081000ff */
[----:B-1----:R-:W-:Y:S05]  /*0e50*/  @!P0 EXIT ;  /* 0x000000000000894d */ /* 0x002fea0003800000 */
[----:B------:R-:W-:Y:S05]  /*0e60*/  BRA `(.L_x_31) ;  /* 0xfffffff800987947 */ /* 0x000fea000383ffff */
.L_x_16:
[----:B------:R-:W-:-:S13]  /*0e70*/  ISETP.GT.U32.AND P0, PT, R17, 0x2ff, PT ;  /* 0x000002ff1100780c */ /* 0x000fda0003f04070 */
[----:B------:R-:W-:Y:S05]  /*0e80*/  @P0 EXIT ;  /* 0x000000000000094d */ /* 0x000fea0003800000 */
[----:B------:R-:W0:Y:S02]  /*0e90*/  LDC R25, c[0x0][0x3b4] ;  /* 0x0000ed00ff197b82 */ /* 0x000e240000000800 */
[----:B0-----:R-:W-:-:S13]  /*0ea0*/  ISETP.GE.U32.AND P0, PT, R25, 0x40, PT ;  /* 0x000000401900780c */ /* 0x001fda0003f06070 */
[----:B------:R-:W-:Y:S05]  /*0eb0*/  @!P0 EXIT ;  /* 0x000000000000894d */ /* 0x000fea0003800000 */
[----:B------:R-:W0:Y:S01]  /*0ec0*/  S2R R3, SR_CgaCtaId ;  /* 0x0000000000037919 */ /* 0x000e220000008800 */
[----:B------:R-:W-:Y:S01]  /*0ed0*/  MOV R24, 0x400 ;  /* 0x0000040000187802 */ /* 0x000fe20000000f00 */
[----:B------:R-:W-:Y:S01]  /*0ee0*/  IMAD.MOV.U32 R18, RZ, RZ, RZ ;  /* 0x000000ffff127224 */ /* 0x000fe200078e00ff */
[----:B------:R-:W-:Y:S02]  /*0ef0*/  SHF.R.U32.HI R25, RZ, 0x6, R25 ;  /* 0x00000006ff197819 */ /* 0x000fe40000011619 */
[----:B0-----:R-:W-:-:S07]  /*0f00*/  LEA R24, R3, R24, 0x18 ;  /* 0x0000001803187211 */ /* 0x001fce00078ec0ff */
.L_x_46:
[----:B------:R-:W-:Y:S01]  /*0f10*/  IMAD.HI.U32 R0, R18, -0x55555555, RZ ;  /* 0xaaaaaaab12007827 */ /* 0x000fe200078e00ff */
[----:B------:R-:W-:Y:S05]  /*0f20*/  YIELD ;  /* 0x0000000000007946 */ /* 0x000fea0003800000 */
[----:B------:R-:W-:-:S05]  /*0f30*/  SHF.R.U32.HI R19, RZ, 0x1, R0 ;  /* 0x00000001ff137819 */ /* 0x000fca0000011600 */
[----:B------:R-:W-:-:S04]  /*0f40*/  IMAD R19, R19, -0x3, R18 ;  /* 0xfffffffd13137824 */ /* 0x000fc800078e0212 */
[----:B------:R-:W-:-:S04]  /*0f50*/  IMAD R23, R19, 0x8, R24 ;  /* 0x0000000813177824 */ /* 0x000fc800078e0218 */
[----:B------:R-:W0:Y:S01]  /*0f60*/  SYNCS.ARRIVE.TRANS64.A1T0 R6, [R23+URZ], RZ ;  /* 0x000000ff170679a7 */ /* 0x000e2200081000ff */
[----:B------:R-:W-:Y:S01]  /*0f70*/  CS2R R4, SR_GLOBALTIMERLO ;  /* 0x0000000000047805 */ /* 0x000fe20000015200 */
[----:B0-----:R-:W0:Y:S01]  /*0f80*/  SYNCS.PHASECHK.TRANS64.TRYWAIT P0, [R23+URZ], R7 ;  /* 0x00000007170075a7 */ /* 0x001e2200080011ff */
[----:B------:R-:W-:Y:S04]  /*0f90*/  BSSY B0, `(.L_x_32) ;  /* 0x000001c000007945 */ /* 0x000fe80003800000 */
[----:B0-----:R-:W-:Y:S05]  /*0fa0*/  @P0 BRA `(.L_x_33) ;  /* 0x0000000000680947 */ /* 0x001fea0003800000 */
[----:B------:R-:W-:-:S07]  /*0fb0*/  IMAD.MOV.U32 R10, RZ, RZ, RZ ;  /* 0x000000ffff0a7224 */ /* 0x000fce00078e00ff */
.L_x_37:
        /* <DEDUP_REMOVED lines=13> */
.L_x_36:
        /* <DEDUP_REMOVED lines=9> */
.L_x_35:
[----:B------:R-:W-:Y:S05]  /*1120*/  BSYNC B1 ;  /* 0x0000000000017941 */ /* 0x000fea0003800000 */
.L_x_34:
[----:B------:R-:W0:Y:S02]  /*1130*/  SYNCS.PHASECHK.TRANS64.TRYWAIT P0, [R23+URZ], R7 ;  /* 0x00000007170075a7 */ /* 0x000e2400080011ff */
[----:B0-----:R-:W-:Y:S05]  /*1140*/  @!P0 BRA `(.L_x_37) ;  /* 0xfffffffc009c8947 */ /* 0x001fea000383ffff */
.L_x_33:
[----:B------:R-:W-:Y:S05]  /*1150*/  BSYNC B0 ;  /* 0x0000000000007941 */ /* 0x000fea0003800000 */
.L_x_32:
[----:B------:R-:W-:-:S05]  /*1160*/  IMAD.SHL.U32 R0, R18, 0x8, RZ ;  /* 0x0000000812007824 */ /* 0x000fca00078e00ff */
[----:B------:R-:W-:Y:S02]  /*1170*/  LOP3.LUT R3, R0, 0x8, RZ, 0xc0, !PT ;  /* 0x0000000800037812 */ /* 0x000fe400078ec0ff */
[----:B------:R-:W-:-:S03]  /*1180*/  LOP3.LUT R0, R18, 0x1, RZ, 0xc0, !PT ;  /* 0x0000000112007812 */ /* 0x000fc600078ec0ff */
[----:B------:R-:W-:-:S04]  /*1190*/  IMAD.IADD R22, R24, 0x1, R3 ;  /* 0x0000000118167824 */ /* 0x000fc800078e0203 */
[----:B------:R-:W0:Y:S01]  /*11a0*/  SYNCS.ARRIVE.TRANS64.A1T0 R4, [R22+URZ+0x30], RZ ;  /* 0x000030ff160479a7 */ /* 0x000e2200081000ff */
[----:B------:R-:W-:Y:S01]  /*11b0*/  CS2R R6, SR_GLOBALTIMERLO ;  /* 0x0000000000067805 */ /* 0x000fe20000015200 */
[----:B0-----:R-:W0:Y:S01]  /*11c0*/  SYNCS.PHASECHK.TRANS64.TRYWAIT P0, [R22+URZ+0x30], R5 ;  /* 0x00003005160075a7 */ /* 0x001e2200080011ff */
[----:B------:R-:W-:Y:S04]  /*11d0*/  BSSY B0, `(.L_x_38) ;  /* 0x000001c000007945 */ /* 0x000fe80003800000 */
[----:B0-----:R-:W-:Y:S05]  /*11e0*/  @P0 BRA `(.L_x_39) ;  /* 0x0000000000680947 */ /* 0x001fea0003800000 */
[----:B------:R-:W-:-:S07]  /*11f0*/  IMAD.MOV.U32 R10, RZ, RZ, RZ ;  /* 0x000000ffff0a7224 */ /* 0x000fce00078e00ff */
.L_x_43:
        /* <DEDUP_REMOVED lines=13> */
.L_x_42:
        /* <DEDUP_REMOVED lines=9> */
.L_x_41:
[----:B------:R-:W-:Y:S05]  /*1360*/  BSYNC B1 ;  /* 0x0000000000017941 */ /* 0x000fea0003800000 */
.L_x_40:
[----:B------:R-:W0:Y:S02]  /*1370*/  SYNCS.PHASECHK.TRANS64.TRYWAIT P0, [R22+URZ+0x30], R5 ;  /* 0x00003005160075a7 */ /* 0x000e2400080011ff */
[----:B0-----:R-:W-:Y:S05]  /*1380*/  @!P0 BRA `(.L_x_43) ;  /* 0xfffffffc009c8947 */ /* 0x001fea000383ffff */
.L_x_39:
[----:B------:R-:W-:Y:S05]  /*1390*/  BSYNC B0 ;  /* 0x0000000000007941 */ /* 0x000fea0003800000 */
.L_x_38:
[----:B------:R-:W-:Y:S01]  /*13a0*/  ISETP.NE.AND P0, PT, R17, 0x200, PT ;  /* 0x000002001100780c */ /* 0x000fe20003f05270 */
[----:B------:R-:W-:-:S12]  /*13b0*/  BSSY.RECONVERGENT B6, `(.L_x_44) ;  /* 0x000000d000067945 */ /* 0x000fd80003800200 */
[----:B------:R-:W-:Y:S05]  /*13c0*/  @P0 BRA `(.L_x_45) ;  /* 0x00000000002c0947 */ /* 0x000fea0003800000 */
[----:B------:R-:W-:Y:S01]  /*13d0*/  MOV R8, 0x0 ;  /* 0x0000000000087802 */ /* 0x000fe20000000f00 */
[----:B------:R0:W-:Y:S01]  /*13e0*/  STL.64 [R1], R18 ;  /* 0x0000001201007387 */ /* 0x0001e20000100a00 */
[----:B------:R-:W1:Y:S01]  /*13f0*/  LDCU.64 UR4, c[0x4][0x18] ;  /* 0x01000300ff0477ac */ /* 0x000e620008000a00 */
[----:B------:R-:W-:Y:S02]  /*1400*/  IMAD.MOV.U32 R6, RZ, RZ, R16 ;  /* 0x000000ffff067224 */ /* 0x000fe400078e0010 */
[----:B------:R0:W-:Y:S01]  /*1410*/  STL [R1+0x8], R0 ;  /* 0x0000080001007387 */ /* 0x0001e20000100800 */
[----:B------:R-:W2:Y:S01]  /*1420*/  LDC.64 R8, c[0x4][R8] ;  /* 0x0100000008087b82 */ /* 0x000ea20000000a00 */
[----:B------:R-:W-:Y:S02]  /*1430*/  IMAD.MOV.U32 R7, RZ, RZ, R2 ;  /* 0x000000ffff077224 */ /* 0x000fe400078e0002 */
[----:B-1----:R-:W-:Y:S02]  /*1440*/  IMAD.U32 R4, RZ, RZ, UR4 ;  /* 0x00000004ff047e24 */ /* 0x002fe4000f8e00ff */
[----:B0-----:R-:W-:-:S07]  /*1450*/  IMAD.U32 R5, RZ, RZ, UR5 ;  /* 0x00000005ff057e24 */ /* 0x001fce000f8e00ff */
[----:B------:R-:W-:-:S07]  /*1460*/  LEPC R20, `(.L_x_45) ;  /* 0x000000001014794e */ /* 0x000fce0000000000 */
[----:B--2---:R-:W-:Y:S05]  /*1470*/  CALL.ABS.NOINC R8 ;  /* 0x0000000008007343 */ /* 0x004fea0003c00000 */
.L_x_45:
[----:B------:R-:W-:Y:S05]  /*1480*/  BSYNC.RECONVERGENT B6 ;  /* 0x0000000000067941 */ /* 0x000fea0003800200 */
.L_x_44:
[----:B------:R-:W-:Y:S01]  /*1490*/  VIADD R18, R18, 0x1 ;  /* 0x0000000112127836 */ /* 0x000fe20000000000 */
[----:B------:R0:W-:Y:S04]  /*14a0*/  SYNCS.ARRIVE.TRANS64.A1T0 RZ, [R23+URZ+0x18], RZ ;  /* 0x000018ff17ff79a7 */ /* 0x0001e800081000ff */
[----:B------:R-:W-:Y:S01]  /*14b0*/  ISETP.NE.AND P0, PT, R18, R25, PT ;  /* 0x000000191200720c */ /* 0x000fe20003f05270 */
[----:B------:R0:W-:-:S12]  /*14c0*/  SYNCS.ARRIVE.TRANS64.A1T0 RZ, [R22+URZ+0x40], RZ ;  /* 0x000040ff16ff79a7 */ /* 0x0001d800081000ff */
[----:B0-----:R-:W-:Y:S05]  /*14d0*/  @P0 BRA `(.L_x_46) ;  /* 0xfffffff8008c0947 */ /* 0x001fea000383ffff */
[----:B------:R-:W-:Y:S05]  /*14e0*/  EXIT ;  /* 0x000000000000794d */ /* 0x000fea0003800000 */
.L_x_47:
[----:B------:R-:W-:-:S00]  /*14f0*/  BRA `(.L_x_47) ;  /* 0xfffffffc00fc7947 */ /* 0x000fc0000383ffff */
[----:B------:R-:W-:-:S00]  /*1500*/  NOP ;  /* 0x0000000000007918 */ /* 0x000fc00000000000 */
[----:B------:R-:W-:-:S00]  /*1510*/  NOP ;  /* 0x0000000000007918 */ /* 0x000fc00000000000 */
[----:B------:R-:W-:-:S00]  /*1520*/  NOP ;  /* 0x0000000000007918 */ /* 0x000fc00000000000 */
[----:B------:R-:W-:-:S00]  /*1530*/  NOP ;  /* 0x0000000000007918 */ /* 0x000fc00000000000 */
[----:B------:R-:W-:-:S00]  /*1540*/  NOP ;  /* 0x0000000000007918 */ /* 0x000fc00000000000 */
[----:B------:R-:W-:-:S00]  /*1550*/  NOP ;  /* 0x0000000000007918 */ /* 0x000fc00000000000 */
[----:B------:R-:W-:-:S00]  /*1560*/  NOP ;  /* 0x0000000000007918 */ /* 0x000fc00000000000 */
[----:B------:R-:W-:-:S00]  /*1570*/  NOP ;  /* 0x0000000000007918 */ /* 0x000fc00000000000 */
.L_x_48:


//--------------------- .nv.global.init           --------------------------
	.section	.nv.global.init,"aw",@progbits
.nv.global.init:
	.type		$str$2,@object
	.size		$str$2,($str - $str$2)
$str$2:
        /*0000*/ 	.byte	0x5b, 0x20, 0x20, 0x20, 0x4c, 0x6f, 0x61, 0x64, 0x5d, 0x20, 0x6b, 0x20, 0x3d, 0x20, 0x25, 0x64
        /*0010*/ 	.byte	0x2c, 0x20, 0x50, 0x72, 0x6f, 0x64, 0x75, 0x63, 0x69, 0x6e, 0x67, 0x20, 0x48, 0x5b, 0x25, 0x64
        /*0020*/ 	.byte	0x5d, 0x20, 0x61, 0x6e, 0x64, 0x20, 0x57, 0x5b, 0x25, 0x64, 0x5d, 0x0a, 0x00
	.type		$str,@object
	.size		$str,($str$1 - $str)
$str:
        /*002d*/ 	.byte	0x5b, 0x43, 0x6f, 0x6d, 0x70, 0x75, 0x74, 0x65, 0x5d, 0x20, 0x6b, 0x20, 0x3d, 0x20, 0x25, 0x64
        /*003d*/ 	.byte	0x2c, 0x20, 0x43, 0x6f, 0x6e, 0x73, 0x75, 0x6d, 0x69, 0x6e, 0x67, 0x20, 0x48, 0x5b, 0x25, 0x64
        /*004d*/ 	.byte	0x5d, 0x20, 0x61, 0x6e, 0x64, 0x20, 0x44, 0x5b, 0x25, 0x64, 0x5d, 0x0a, 0x00
	.type		$str$1,@object
	.size		$str$1,(.L_1 - $str$1)
$str$1:
        /*005a*/ 	.byte	0x5b, 0x44, 0x65, 0x71, 0x75, 0x61, 0x6e, 0x74, 0x5d, 0x20, 0x6b, 0x20, 0x3d, 0x20, 0x25, 0x64
        /*006a*/ 	.byte	0x2c, 0x20, 0x43, 0x6f, 0x6e, 0x73, 0x75, 0x6d, 0x69, 0x6e, 0x67, 0x20, 0x57, 0x5b, 0x25, 0x64
        /*007a*/ 	.byte	0x5d, 0x2c, 0x20, 0x50, 0x72, 0x6f, 0x64, 0x75, 0x63, 0x69, 0x6e, 0x67, 0x20, 0x44, 0x5b, 0x25
        /*008a*/ 	.byte	0x64, 0x5d, 0x0a, 0x00
.L_1:


//--------------------- .nv.shared._Z14vq_gemm_kernelILm1ELm128ELm16ELm0EEvP6__halfS1_PhS1_jjjjjj --------------------------
	.section	.nv.shared._Z14vq_gemm_kernelILm1ELm128ELm16ELm0EEvP6__halfS1_PhS1_jjjjjj,"aw",@nobits
	.sectionflags	@""
	.align	16
	.zero		1024


//--------------------- .nv.shared.reserved.0     --------------------------
	.section	.nv.shared.reserved.0,"aw",@nobits
	.weak		__nv_reservedSMEM_offset_0_alias
	.size		__nv_reservedSMEM_offset_0_alias, 0, 64
	.other		__nv_reservedSMEM_offset_0_alias,@"STO_CUDA_RESERVED_SHARED STV_DEFAULT"
__nv_reservedSMEM_offset_0_alias:
	.zero		0
	.zero		64


//--------------------- .nv.constant0._Z14vq_gemm_kernelILm1ELm128ELm16ELm0EEvP6__halfS1_PhS1_jjjjjj --------------------------
	.section	.nv.constant0._Z14vq_gemm_kernelILm1ELm128ELm16ELm0EEvP6__halfS1_PhS1_jjjjjj,"a",@progbits
	.sectionflags	@""
	.align	4
.nv.constant0._Z14vq_gemm_kernelILm1ELm128ELm16ELm0EEvP6__halfS1_PhS1_jjjjjj:
	.zero		952


//--------------------- SYMBOLS --------------------------

	.type		.nv.reservedSmem.offset0,@object
	.size		.nv.reservedSmem.offset0,0x4
	.type		.nv.reservedSmem.cap,@object
	.size		.nv.reservedSmem.cap,0x4
	.type		vprintf,@function
